	.headerflags	@"EF_CUDA_TEXMODE_UNIFIED EF_CUDA_64BIT_ADDRESS EF_CUDA_ACCELERATORS EF_CUDA_SM90 EF_CUDA_VIRTUAL_SM(EF_CUDA_SM90)"
	.elftype	@"ET_EXEC"


//--------------------- .nv.info                  --------------------------
	.section	.nv.info,"",@"SHT_CUDA_INFO"
	.align	4


	//----- nvinfo : EIATTR_REGCOUNT
	.align		4
        /*0000*/ 	.byte	0x04, 0x2f
        /*0002*/ 	.short	(.L_3 - .L_2)
	.align		4
.L_2:
        /*0004*/ 	.word	index@(triton_poi_fused__native_batch_norm_legit_no_training_relu_4)
        /*0008*/ 	.word	0x00000012


	//----- nvinfo : EIATTR_MIN_STACK_SIZE
	.align		4
.L_3:
        /*000c*/ 	.byte	0x04, 0x12
        /*000e*/ 	.short	(.L_5 - .L_4)
	.align		4
.L_4:
        /*0010*/ 	.word	index@(triton_poi_fused__native_batch_norm_legit_no_training_relu_4)
        /*0014*/ 	.word	0x00000000


	//----- nvinfo : EIATTR_FRAME_SIZE
	.align		4
.L_5:
        /*0018*/ 	.byte	0x04, 0x11
        /*001a*/ 	.short	(.L_7 - .L_6)
	.align		4
.L_6:
        /*001c*/ 	.word	index@(triton_poi_fused__native_batch_norm_legit_no_training_relu_4)
        /*0020*/ 	.word	0x00000000


	//----- nvinfo : EIATTR_MIN_STACK_SIZE
	.align		4
.L_7:
        /*0024*/ 	.byte	0x04, 0x12
        /*0026*/ 	.short	(.L_9 - .L_8)
	.align		4
.L_8:
        /*0028*/ 	.word	index@(triton_poi_fused__native_batch_norm_legit_no_training_relu_4)
        /*002c*/ 	.word	0x00000000
.L_9:


//--------------------- .nv.info.triton_poi_fused__native_batch_norm_legit_no_training_relu_4 --------------------------
	.section	.nv.info.triton_poi_fused__native_batch_norm_legit_no_training_relu_4,"",@"SHT_CUDA_INFO"
	.sectionflags	@""
	.align	4


	//----- nvinfo : EIATTR_CUDA_API_VERSION
	.align		4
        /*0000*/ 	.byte	0x04, 0x37
        /*0002*/ 	.short	(.L_11 - .L_10)
.L_10:
        /*0004*/ 	.word	0x0000007c


	//----- nvinfo : EIATTR_KPARAM_INFO
	.align		4
.L_11:
        /*0008*/ 	.byte	0x04, 0x17
        /*000a*/ 	.short	(.L_13 - .L_12)
.L_12:
        /*000c*/ 	.word	0x00000000
        /*0010*/ 	.short	0x0006
        /*0012*/ 	.short	0x0030
        /*0014*/ 	.byte	0x00, 0xf0, 0x11, 0x00


	//----- nvinfo : EIATTR_KPARAM_INFO
	.align		4
.L_13:
        /*0018*/ 	.byte	0x04, 0x17
        /*001a*/ 	.short	(.L_15 - .L_14)
.L_14:
        /*001c*/ 	.word	0x00000000
        /*0020*/ 	.short	0x0005
        /*0022*/ 	.short	0x0028
        /*0024*/ 	.byte	0x00, 0xf4, 0x21, 0x00


	//----- nvinfo : EIATTR_KPARAM_INFO
	.align		4
.L_15:
        /*0028*/ 	.byte	0x04, 0x17
        /*002a*/ 	.short	(.L_17 - .L_16)
.L_16:
        /*002c*/ 	.word	0x00000000
        /*0030*/ 	.short	0x0004
        /*0032*/ 	.short	0x0020
        /*0034*/ 	.byte	0x00, 0xf4, 0x21, 0x00


	//----- nvinfo : EIATTR_KPARAM_INFO
	.align		4
.L_17:
        /*0038*/ 	.byte	0x04, 0x17
        /*003a*/ 	.short	(.L_19 - .L_18)
.L_18:
        /*003c*/ 	.word	0x00000000
        /*0040*/ 	.short	0x0003
        /*0042*/ 	.short	0x0018
        /*0044*/ 	.byte	0x00, 0xf4, 0x21, 0x00


	//----- nvinfo : EIATTR_KPARAM_INFO
	.align		4
.L_19:
        /*0048*/ 	.byte	0x04, 0x17
        /*004a*/ 	.short	(.L_21 - .L_20)
.L_20:
        /*004c*/ 	.word	0x00000000
        /*0050*/ 	.short	0x0002
        /*0052*/ 	.short	0x0010
        /*0054*/ 	.byte	0x00, 0xf4, 0x21, 0x00


	//----- nvinfo : EIATTR_KPARAM_INFO
	.align		4
.L_21:
        /*0058*/ 	.byte	0x04, 0x17
        /*005a*/ 	.short	(.L_23 - .L_22)
.L_22:
        /*005c*/ 	.word	0x00000000
        /*0060*/ 	.short	0x0001
        /*0062*/ 	.short	0x0008
        /*0064*/ 	.byte	0x00, 0xf4, 0x21, 0x00


	//----- nvinfo : EIATTR_KPARAM_INFO
	.align		4
.L_23:
        /*0068*/ 	.byte	0x04, 0x17
        /*006a*/ 	.short	(.L_25 - .L_24)
.L_24:
        /*006c*/ 	.word	0x00000000
        /*0070*/ 	.short	0x0000
        /*0072*/ 	.short	0x0000
        /*0074*/ 	.byte	0x00, 0xf4, 0x21, 0x00


	//----- nvinfo : EIATTR_SPARSE_MMA_MASK
	.align		4
.L_25:
        /*0078*/ 	.byte	0x03, 0x50
        /*007a*/ 	.short	0x0000


	//----- nvinfo : EIATTR_MAXREG_COUNT
	.align		4
        /*007c*/ 	.byte	0x03, 0x1b
        /*007e*/ 	.short	0x00ff


	//----- nvinfo : EIATTR_EXIT_INSTR_OFFSETS
	.align		4
        /*0080*/ 	.byte	0x04, 0x1c
        /*0082*/ 	.short	(.L_27 - .L_26)


	//   ....[0]....
.L_26:
        /*0084*/ 	.word	0x000002f0


	//   ....[1]....
        /*0088*/ 	.word	0x00000310


	//----- nvinfo : EIATTR_REQNTID
	.align		4
.L_27:
        /*008c*/ 	.byte	0x04, 0x10
        /*008e*/ 	.short	(.L_29 - .L_28)
.L_28:
        /*0090*/ 	.word	0x00000080
        /*0094*/ 	.word	0x00000001
        /*0098*/ 	.word	0x00000001


	//----- nvinfo : EIATTR_CBANK_PARAM_SIZE
	.align		4
.L_29:
        /*009c*/ 	.byte	0x03, 0x19
        /*009e*/ 	.short	0x0034


	//----- nvinfo : EIATTR_PARAM_CBANK
	.align		4
        /*00a0*/ 	.byte	0x04, 0x0a
        /*00a2*/ 	.short	(.L_31 - .L_30)
	.align		4
.L_30:
        /*00a4*/ 	.word	index@(.nv.constant0.triton_poi_fused__native_batch_norm_legit_no_training_relu_4)
        /*00a8*/ 	.short	0x0210
        /*00aa*/ 	.short	0x0034


	//----- nvinfo : EIATTR_SW_WAR
	.align		4
.L_31:
        /*00ac*/ 	.byte	0x04, 0x36
        /*00ae*/ 	.short	(.L_33 - .L_32)
.L_32:
        /*00b0*/ 	.word	0x00000008
.L_33:


//--------------------- .nv.callgraph             --------------------------
	.section	.nv.callgraph,"",@"SHT_CUDA_CALLGRAPH"
	.align	4
	.sectionentsize	8
	.align		4
        /*0000*/ 	.word	0x00000000
	.align		4
        /*0004*/ 	.word	0xffffffff
	.align		4
        /*0008*/ 	.word	0x00000000
	.align		4
        /*000c*/ 	.word	0xfffffffe
	.align		4
        /*0010*/ 	.word	0x00000000
	.align		4
        /*0014*/ 	.word	0xfffffffd
	.align		4
        /*0018*/ 	.word	0x00000000
	.align		4
        /*001c*/ 	.word	0xfffffffc


//--------------------- .nv.constant4             --------------------------
	.section	.nv.constant4,"a",@progbits
	.align	8
	.align		8
.nv.constant4:
        /*0000*/ 	.dword	_$_str
	.align		8
        /*0008*/ 	.dword	_$_str_$_2


//--------------------- .text.triton_poi_fused__native_batch_norm_legit_no_training_relu_4 --------------------------
	.section	.text.triton_poi_fused__native_batch_norm_legit_no_training_relu_4,"ax",@progbits
	.align	128
        .global         triton_poi_fused__native_batch_norm_legit_no_training_relu_4
        .type           triton_poi_fused__native_batch_norm_legit_no_training_relu_4,@function
        .size           triton_poi_fused__native_batch_norm_legit_no_training_relu_4,(.L_x_1 - triton_poi_fused__native_batch_norm_legit_no_training_relu_4)
        .other          triton_poi_fused__native_batch_norm_legit_no_training_relu_4,@"STO_CUDA_ENTRY STV_DEFAULT"
triton_poi_fused__native_batch_norm_legit_no_training_relu_4:
.text.triton_poi_fused__native_batch_norm_legit_no_training_relu_4:
[----:B------:R-:W0:Y:S01]  /*0000*/  LDC R1, c[0x0][0x28] ;  /* 0x00000a00ff017b82 */ /* 0x000e220000000800 */
[----:B------:R-:W1:Y:S07]  /*0010*/  S2R R0, SR_TID.X ;  /* 0x0000000000007919 */ /* 0x000e6e0000002100 */
[----:B------:R-:W2:Y:S01]  /*0020*/  LDC.64 R8, c[0x0][0x220] ;  /* 0x00008800ff087b82 */ /* 0x000ea20000000a00 */
[----:B------:R-:W-:Y:S01]  /*0030*/  HFMA2.MMA R14, -RZ, RZ, 0, 0 ;  /* 0x00000000ff0e7435 */ /* 0x000fe200000001ff */
[----:B------:R-:W-:Y:S01]  /*0040*/  ULDC.64 UR4, c[0x0][0x208] ;  /* 0x0000820000047ab9 */ /* 0x000fe20000000a00 */
[----:B------:R-:W3:Y:S05]  /*0050*/  S2R R3, SR_CTAID.X ;  /* 0x0000000000037919 */ /* 0x000eea0000002500 */
[----:B------:R-:W4:Y:S08]  /*0060*/  LDC.64 R4, c[0x0][0x210] ;  /* 0x00008400ff047b82 */ /* 0x000f300000000a00 */
[----:B------:R-:W5:Y:S08]  /*0070*/  LDC.64 R6, c[0x0][0x218] ;  /* 0x00008600ff067b82 */ /* 0x000f700000000a00 */
[----:B------:R-:W5:Y:S01]  /*0080*/  LDC.64 R10, c[0x0][0x228] ;  /* 0x00008a00ff0a7b82 */ /* 0x000f620000000a00 */
[----:B-1----:R-:W-:-:S07]  /*0090*/  LOP3.LUT R0, R0, 0x7f, RZ, 0xc0, !PT ;  /* 0x0000007f00007812 */ /* 0x002fce00078ec0ff */
[----:B------:R-:W1:Y:S01]  /*00a0*/  LDC.64 R12, c[0x0][0x230] ;  /* 0x00008c00ff0c7b82 */ /* 0x000e620000000a00 */
[----:B---3--:R-:W-:-:S04]  /*00b0*/  LEA R0, R3, R0, 0x7 ;  /* 0x0000000003007211 */ /* 0x008fc800078e38ff */
[C---:B------:R-:W-:Y:S01]  /*00c0*/  ISETP.GE.AND P0, PT, R0.reuse, 0xc00, PT ;  /* 0x00000c000000780c */ /* 0x040fe20003f06270 */
[----:B------:R-:W-:-:S05]  /*00d0*/  IMAD.HI R2, R0, 0x2aaaaaab, RZ ;  /* 0x2aaaaaab00027827 */ /* 0x000fca00078e02ff */
[----:B------:R-:W-:-:S04]  /*00e0*/  SHF.R.U32.HI R3, RZ, 0x1f, R2 ;  /* 0x0000001fff037819 */ /* 0x000fc80000011602 */
[----:B------:R-:W-:-:S05]  /*00f0*/  LEA.HI R3, R2, R3, RZ, 0x1d ;  /* 0x0000000302037211 */ /* 0x000fca00078fe8ff */
[----:B------:R-:W-:-:S04]  /*0100*/  IMAD R15, R3, -0x30, R0 ;  /* 0xffffffd0030f7824 */ /* 0x000fc800078e0200 */
[----:B--2---:R-:W-:-:S05]  /*0110*/  IMAD.WIDE R8, R15, 0x4, R8 ;  /* 0x000000040f087825 */ /* 0x004fca00078e0208 */
[----:B------:R2:W3:Y:S01]  /*0120*/  @!P0 LDG.E.EL R14, desc[UR4][R8.64] ;  /* 0x00000004080e8981 */ /* 0x0004e2000c2e1900 */
[----:B------:R-:W-:Y:S01]  /*0130*/  CS2R R2, SRZ ;  /* 0x0000000000027805 */ /* 0x000fe2000001ff00 */
[----:B----4-:R-:W-:-:S04]  /*0140*/  IMAD.WIDE R4, R0, 0x4, R4 ;  /* 0x0000000400047825 */ /* 0x010fc800078e0204 */
[C---:B-----5:R-:W-:Y:S01]  /*0150*/  IMAD.WIDE R6, R15.reuse, 0x4, R6 ;  /* 0x000000040f067825 */ /* 0x060fe200078e0206 */
[----:B------:R4:W5:Y:S03]  /*0160*/  @!P0 LDG.E R2, desc[UR4][R4.64] ;  /* 0x0000000404028981 */ /* 0x000966000c1e1900 */
[C---:B0-2---:R-:W-:Y:S01]  /*0170*/  IMAD.WIDE R8, R15.reuse, 0x4, R10 ;  /* 0x000000040f087825 */ /* 0x045fe200078e020a */
[----:B------:R0:W5:Y:S03]  /*0180*/  @!P0 LDG.E.EL R3, desc[UR4][R6.64] ;  /* 0x0000000406038981 */ /* 0x000166000c2e1900 */
[----:B-1----:R-:W-:Y:S01]  /*0190*/  IMAD.WIDE R10, R15, 0x4, R12 ;  /* 0x000000040f0a7825 */ /* 0x002fe200078e020c */
[----:B------:R-:W-:Y:S01]  /*01a0*/  CS2R R12, SRZ ;  /* 0x00000000000c7805 */ /* 0x000fe2000001ff00 */
[----:B----4-:R-:W1:Y:S05]  /*01b0*/  LDC.64 R4, c[0x0][0x238] ;  /* 0x00008e00ff047b82 */ /* 0x010e6a0000000a00 */
[----:B------:R-:W2:Y:S04]  /*01c0*/  @!P0 LDG.E.EL R12, desc[UR4][R8.64] ;  /* 0x00000004080c8981 */ /* 0x000ea8000c2e1900 */
[----:B------:R-:W2:Y:S01]  /*01d0*/  @!P0 LDG.E.EL R13, desc[UR4][R10.64] ;  /* 0x000000040a0d8981 */ /* 0x000ea2000c2e1900 */
[----:B0-----:R-:W-:Y:S01]  /*01e0*/  MOV R6, 0x3e800000 ;  /* 0x3e80000000067802 */ /* 0x001fe20000000f00 */
[----:B---3--:R-:W-:-:S04]  /*01f0*/  FADD R14, R14, 9.9999997473787516356e-06 ;  /* 0x3727c5ac0e0e7421 */ /* 0x008fc80000000000 */
[----:B------:R-:W0:Y:S01]  /*0200*/  MUFU.SQRT R15, R14 ;  /* 0x0000000e000f7308 */ /* 0x000e220000002000 */
[----:B-----5:R-:W-:Y:S01]  /*0210*/  FADD R2, -R3, R2 ;  /* 0x0000000203027221 */ /* 0x020fe20000000100 */
[C---:B0-----:R-:W-:Y:S02]  /*0220*/  FSETP.GT.AND P1, PT, R15.reuse, 8.50705917302346158658e+37, PT ;  /* 0x7e8000000f00780b */ /* 0x041fe40003f24000 */
[----:B------:R-:W-:Y:S02]  /*0230*/  FSETP.GEU.AND P2, PT, R15, 1.175494350822287508e-38, PT ;  /* 0x008000000f00780b */ /* 0x000fe40003f4e000 */
[----:B------:R-:W-:-:S09]  /*0240*/  FSEL R6, R6, 1, P1 ;  /* 0x3f80000006067808 */ /* 0x000fd20000800000 */
[----:B------:R-:W-:Y:S02]  /*0250*/  @P1 FMUL R15, R15, 0.25 ;  /* 0x3e8000000f0f1820 */ /* 0x000fe40000400000 */
[----:B------:R-:W-:Y:S02]  /*0260*/  @!P2 FMUL R6, R6, 16777216 ;  /* 0x4b8000000606a820 */ /* 0x000fe40000400000 */
[----:B------:R-:W-:-:S06]  /*0270*/  @!P2 FMUL R15, R15, 16777216 ;  /* 0x4b8000000f0fa820 */ /* 0x000fcc0000400000 */
[----:B------:R-:W0:Y:S02]  /*0280*/  MUFU.RCP R15, R15 ;  /* 0x0000000f000f7308 */ /* 0x000e240000001000 */
[----:B0-----:R-:W-:-:S04]  /*0290*/  FMUL R3, R15, R6 ;  /* 0x000000060f037220 */ /* 0x001fc80000400000 */
[----:B------:R-:W-:-:S04]  /*02a0*/  FMUL R2, R2, R3 ;  /* 0x0000000302027220 */ /* 0x000fc80000400000 */
[----:B--2---:R-:W-:Y:S01]  /*02b0*/  FFMA R12, R2, R12, R13 ;  /* 0x0000000c020c7223 */ /* 0x004fe2000000000d */
[----:B-1----:R-:W-:-:S04]  /*02c0*/  IMAD.WIDE R2, R0, 0x4, R4 ;  /* 0x0000000400027825 */ /* 0x002fc800078e0204 */
[----:B------:R-:W-:-:S04]  /*02d0*/  FSETP.GEU.AND P1, PT, R12, RZ, PT ;  /* 0x000000ff0c00720b */ /* 0x000fc80003f2e000 */
[----:B------:R-:W-:Y:S01]  /*02e0*/  FSEL R5, R12, RZ, P1 ;  /* 0x000000ff0c057208 */ /* 0x000fe20000800000 */
[----:B------:R-:W-:Y:S08]  /*02f0*/  @P0 EXIT ;  /* 0x000000000000094d */ /* 0x000ff00003800000 */
[----:B------:R-:W-:Y:S01]  /*0300*/  STG.E desc[UR4][R2.64], R5 ;  /* 0x0000000502007986 */ /* 0x000fe2000c101904 */
[----:B------:R-:W-:Y:S05]  /*0310*/  EXIT ;  /* 0x000000000000794d */ /* 0x000fea0003800000 */
.L_x_0:
[----:B------:R-:W-:-:S00]  /*0320*/  BRA `(.L_x_0) ;  /* 0xfffffffc00fc7947 */ /* 0x000fc0000383ffff */
[----:B------:R-:W-:-:S00]  /*0330*/  NOP ;  /* 0x0000000000007918 */ /* 0x000fc00000000000 */
        /* <DEDUP_REMOVED lines=12> */
.L_x_1:


//--------------------- .nv.global.init           --------------------------
	.section	.nv.global.init,"aw",@progbits
.nv.global.init:
	.type		_$_str,@object
	.size		_$_str,(_$_str_$_2 - _$_str)
_$_str:
        /*0000*/ 	.byte	0x5f, 0x5f, 0x43, 0x55, 0x44, 0x41, 0x5f, 0x46, 0x54, 0x5a, 0x00
	.type		_$_str_$_2,@object
	.size		_$_str_$_2,(.L_1 - _$_str_$_2)
_$_str_$_2:
        /*000b*/ 	.byte	0x5f, 0x5f, 0x43, 0x55, 0x44, 0x41, 0x5f, 0x50, 0x52, 0x45, 0x43, 0x5f, 0x53, 0x51, 0x52, 0x54
        /*001b*/ 	.byte	0x00
.L_1:


//--------------------- .nv.constant0.triton_poi_fused__native_batch_norm_legit_no_training_relu_4 --------------------------
	.section	.nv.constant0.triton_poi_fused__native_batch_norm_legit_no_training_relu_4,"a",@progbits
	.sectionflags	@""
	.align	4
.nv.constant0.triton_poi_fused__native_batch_norm_legit_no_training_relu_4:
	.zero		580
